//
// Generated by NVIDIA NVVM Compiler
//
// Compiler Build ID: CL-36424714
// Cuda compilation tools, release 13.0, V13.0.88
// Based on NVVM 20.0.0
//

.version 9.0
.target sm_100
.address_size 64

	// .globl	_Z7get_MaxPiS_
// _ZZ7get_MaxPiS_E5share has been demoted
// _ZZ7get_ansPiS_iE2ta has been demoted

.visible .entry _Z7get_MaxPiS_(
	.param .u64 .ptr .align 1 _Z7get_MaxPiS__param_0,
	.param .u64 .ptr .align 1 _Z7get_MaxPiS__param_1
)
{
	.reg .pred 	%p<10>;
	.reg .b32 	%r<27>;
	.reg .b64 	%rd<9>;
	// demoted variable
	.shared .align 4 .b8 _ZZ7get_MaxPiS_E5share[1024];
	ld.param.u64 	%rd2, [_Z7get_MaxPiS__param_0];
	ld.param.u64 	%rd3, [_Z7get_MaxPiS__param_1];
	mov.u32 	%r1, %tid.x;
	mov.u32 	%r26, %ntid.x;
	mov.u32 	%r3, %ctaid.x;
	mad.lo.s32 	%r4, %r26, %r3, %r1;
	setp.gt.s32 	%p1, %r4, 999;
	@%p1 bra 	$L__BB0_10;
	mov.u32 	%r15, %nctaid.x;
	mul.lo.s32 	%r5, %r15, %r26;
	cvta.to.global.u64 	%rd1, %rd3;
	mov.b32 	%r25, -1;
	mov.u32 	%r24, %r4;
$L__BB0_2:
	mul.wide.s32 	%rd4, %r24, 4;
	add.s64 	%rd5, %rd1, %rd4;
	ld.global.u32 	%r16, [%rd5];
	max.s32 	%r25, %r25, %r16;
	add.s32 	%r24, %r24, %r5;
	setp.lt.s32 	%p2, %r24, 1000;
	@%p2 bra 	$L__BB0_2;
	shl.b32 	%r17, %r1, 2;
	mov.u32 	%r18, _ZZ7get_MaxPiS_E5share;
	add.s32 	%r10, %r18, %r17;
	st.shared.u32 	[%r10], %r25;
	bar.sync 	0;
	setp.lt.u32 	%p3, %r26, 2;
	@%p3 bra 	$L__BB0_8;
$L__BB0_4:
	mov.u32 	%r11, %r26;
	shr.u32 	%r26, %r11, 1;
	setp.ge.u32 	%p4, %r1, %r26;
	add.s32 	%r19, %r26, %r4;
	setp.gt.s32 	%p5, %r19, 999;
	or.pred  	%p6, %p4, %p5;
	@%p6 bra 	$L__BB0_7;
	ld.shared.u32 	%r20, [%r10];
	shl.b32 	%r21, %r26, 2;
	add.s32 	%r22, %r10, %r21;
	ld.shared.u32 	%r13, [%r22];
	setp.ge.s32 	%p7, %r20, %r13;
	@%p7 bra 	$L__BB0_7;
	st.shared.u32 	[%r10], %r13;
$L__BB0_7:
	bar.sync 	0;
	setp.gt.u32 	%p8, %r11, 3;
	@%p8 bra 	$L__BB0_4;
$L__BB0_8:
	setp.ne.s32 	%p9, %r1, 0;
	@%p9 bra 	$L__BB0_10;
	ld.shared.u32 	%r23, [_ZZ7get_MaxPiS_E5share];
	cvta.to.global.u64 	%rd6, %rd2;
	mul.wide.u32 	%rd7, %r3, 4;
	add.s64 	%rd8, %rd6, %rd7;
	st.global.u32 	[%rd8], %r23;
$L__BB0_10:
	ret;

}
	// .globl	_Z7get_ansPiS_i
.visible .entry _Z7get_ansPiS_i(
	.param .u64 .ptr .align 1 _Z7get_ansPiS_i_param_0,
	.param .u64 .ptr .align 1 _Z7get_ansPiS_i_param_1,
	.param .u32 _Z7get_ansPiS_i_param_2
)
{
	.reg .pred 	%p<8>;
	.reg .b32 	%r<21>;
	.reg .b64 	%rd<7>;
	// demoted variable
	.shared .align 4 .b8 _ZZ7get_ansPiS_iE2ta[1024];
	ld.param.u64 	%rd1, [_Z7get_ansPiS_i_param_0];
	ld.param.u64 	%rd2, [_Z7get_ansPiS_i_param_1];
	ld.param.u32 	%r7, [_Z7get_ansPiS_i_param_2];
	cvta.to.global.u64 	%rd3, %rd2;
	mov.u32 	%r1, %tid.x;
	mul.wide.u32 	%rd4, %r1, 4;
	add.s64 	%rd5, %rd3, %rd4;
	ld.global.u32 	%r8, [%rd5];
	shl.b32 	%r9, %r1, 2;
	mov.u32 	%r10, _ZZ7get_ansPiS_iE2ta;
	add.s32 	%r2, %r10, %r9;
	st.shared.u32 	[%r2], %r8;
	add.s32 	%r11, %r7, 1;
	setp.lt.u32 	%p1, %r11, 3;
	@%p1 bra 	$L__BB1_6;
	shr.u32 	%r12, %r7, 31;
	add.s32 	%r13, %r7, %r12;
	shr.s32 	%r20, %r13, 1;
$L__BB1_2:
	mov.u32 	%r4, %r20;
	setp.ge.s32 	%p2, %r1, %r4;
	add.s32 	%r15, %r4, %r1;
	setp.ge.s32 	%p3, %r15, %r7;
	or.pred  	%p4, %p2, %p3;
	@%p4 bra 	$L__BB1_5;
	ld.shared.u32 	%r16, [%r2];
	shl.b32 	%r17, %r4, 2;
	add.s32 	%r18, %r2, %r17;
	ld.shared.u32 	%r5, [%r18];
	setp.ge.s32 	%p5, %r16, %r5;
	@%p5 bra 	$L__BB1_5;
	st.shared.u32 	[%r2], %r5;
$L__BB1_5:
	shr.s32 	%r20, %r4, 1;
	bar.sync 	0;
	setp.gt.u32 	%p6, %r4, 1;
	@%p6 bra 	$L__BB1_2;
$L__BB1_6:
	setp.ne.s32 	%p7, %r1, 0;
	@%p7 bra 	$L__BB1_8;
	ld.shared.u32 	%r19, [_ZZ7get_ansPiS_iE2ta];
	cvta.to.global.u64 	%rd6, %rd1;
	st.global.u32 	[%rd6], %r19;
$L__BB1_8:
	ret;

}


// ===== COMPILED SASS (sm_100) =====

	.target	sm_100

	.elftype	@"ET_EXEC"


//--------------------- .note.nv.tkinfo           --------------------------
	.section	.note.nv.tkinfo,"",@"SHT_NOTE"
	.sectionflags	@"SHF_NOTE_NV_TKINFO"
	.tkinfo
        /*0018*/ 	.word	0x00000002
        /*0030*/ 	.string	""
        /*0030*/ 	.string	"ptxas"
        /*0030*/ 	.string	"Cuda compilation tools, release 13.0, V13.0.88"
        /*0030*/ 	.string	"Build cuda_13.0.r13.0/compiler.36424714_0"
        /*0030*/ 	.string	"-arch sm_100 -m 64 "



//--------------------- .note.nv.cuinfo           --------------------------
	.section	.note.nv.cuinfo,"",@"SHT_NOTE"
	.sectionflags	@"SHF_NOTE_NV_CUINFO"
        /*0018*/ 	.short	0x0002
        /*001a*/ 	.short	0x0064
        /*001c*/ 	.short	0x0082
	.zero		2


//--------------------- .nv.info                  --------------------------
	.section	.nv.info,"",@"SHT_CUDA_INFO"
	.align	4


	//----- nvinfo : EIATTR_REGCOUNT
	.align		4
        /*0000*/ 	.byte	0x04, 0x2f
        /*0002*/ 	.short	(.L_1 - .L_0)
	.align		4
.L_0:
        /*0004*/ 	.word	index@(_Z7get_MaxPiS_)
        /*0008*/ 	.word	0x0000000e


	//----- nvinfo : EIATTR_FRAME_SIZE
	.align		4
.L_1:
        /*000c*/ 	.byte	0x04, 0x11
        /*000e*/ 	.short	(.L_3 - .L_2)
	.align		4
.L_2:
        /*0010*/ 	.word	index@(_Z7get_MaxPiS_)
        /*0014*/ 	.word	0x00000000


	//----- nvinfo : EIATTR_REGCOUNT
	.align		4
.L_3:
        /*0018*/ 	.byte	0x04, 0x2f
        /*001a*/ 	.short	(.L_5 - .L_4)
	.align		4
.L_4:
        /*001c*/ 	.word	index@(_Z7get_ansPiS_i)
        /*0020*/ 	.word	0x0000000a


	//----- nvinfo : EIATTR_FRAME_SIZE
	.align		4
.L_5:
        /*0024*/ 	.byte	0x04, 0x11
        /*0026*/ 	.short	(.L_7 - .L_6)
	.align		4
.L_6:
        /*0028*/ 	.word	index@(_Z7get_ansPiS_i)
        /*002c*/ 	.word	0x00000000


	//----- nvinfo : EIATTR_MIN_STACK_SIZE
	.align		4
.L_7:
        /*0030*/ 	.byte	0x04, 0x12
        /*0032*/ 	.short	(.L_9 - .L_8)
	.align		4
.L_8:
        /*0034*/ 	.word	index@(_Z7get_ansPiS_i)
        /*0038*/ 	.word	0x00000000


	//----- nvinfo : EIATTR_MIN_STACK_SIZE
	.align		4
.L_9:
        /*003c*/ 	.byte	0x04, 0x12
        /*003e*/ 	.short	(.L_11 - .L_10)
	.align		4
.L_10:
        /*0040*/ 	.word	index@(_Z7get_MaxPiS_)
        /*0044*/ 	.word	0x00000000
.L_11:


//--------------------- .nv.compat                --------------------------
	.section	.nv.compat,"",@"SHT_CUDA_COMPAT_INFO"
	.align	4
        /*0000*/ 	.byte	0x02, 0x09, 0x00, 0x00, 0x02, 0x02, 0x01, 0x00, 0x02, 0x05, 0x05, 0x00, 0x03, 0x07, 0x01, 0x01
        /*0010*/ 	.byte	0x02, 0x03, 0x00, 0x00, 0x02, 0x06, 0x01, 0x00, 0x04, 0x0b, 0x08, 0x00, 0x09, 0x00, 0x00, 0x00
        /*0020*/ 	.byte	0x00, 0x00, 0x00, 0x00


//--------------------- .nv.info._Z7get_ansPiS_i  --------------------------
	.section	.nv.info._Z7get_ansPiS_i,"",@"SHT_CUDA_INFO"
	.sectionflags	@""
	.align	4


	//----- nvinfo : EIATTR_CUDA_API_VERSION
	.align		4
        /*0000*/ 	.byte	0x04, 0x37
        /*0002*/ 	.short	(.L_13 - .L_12)
.L_12:
        /*0004*/ 	.word	0x00000082


	//----- nvinfo : EIATTR_KPARAM_INFO
	.align		4
.L_13:
        /*0008*/ 	.byte	0x04, 0x17
        /*000a*/ 	.short	(.L_15 - .L_14)
.L_14:
        /*000c*/ 	.word	0x00000000
        /*0010*/ 	.short	0x0002
        /*0012*/ 	.short	0x0010
        /*0014*/ 	.byte	0x00, 0xf0, 0x11, 0x00


	//----- nvinfo : EIATTR_KPARAM_INFO
	.align		4
.L_15:
        /*0018*/ 	.byte	0x04, 0x17
        /*001a*/ 	.short	(.L_17 - .L_16)
.L_16:
        /*001c*/ 	.word	0x00000000
        /*0020*/ 	.short	0x0001
        /*0022*/ 	.short	0x0008
        /*0024*/ 	.byte	0x00, 0xf5, 0x21, 0x00


	//----- nvinfo : EIATTR_KPARAM_INFO
	.align		4
.L_17:
        /*0028*/ 	.byte	0x04, 0x17
        /*002a*/ 	.short	(.L_19 - .L_18)
.L_18:
        /*002c*/ 	.word	0x00000000
        /*0030*/ 	.short	0x0000
        /*0032*/ 	.short	0x0000
        /*0034*/ 	.byte	0x00, 0xf5, 0x21, 0x00


	//----- nvinfo : EIATTR_SPARSE_MMA_MASK
	.align		4
.L_19:
        /*0038*/ 	.byte	0x03, 0x50
        /*003a*/ 	.short	0x0000


	//----- nvinfo : EIATTR_MAXREG_COUNT
	.align		4
        /*003c*/ 	.byte	0x03, 0x1b
        /*003e*/ 	.short	0x00ff


	//----- nvinfo : EIATTR_NUM_BARRIERS
	.align		4
        /*0040*/ 	.byte	0x02, 0x4c
        /*0042*/ 	.byte	0x01
	.zero		1


	//----- nvinfo : EIATTR_MERCURY_ISA_VERSION
	.align		4
        /*0044*/ 	.byte	0x03, 0x5f
        /*0046*/ 	.short	0x0101


	//----- nvinfo : EIATTR_VRC_CTA_INIT_COUNT
	.align		4
        /*0048*/ 	.byte	0x02, 0x4a
	.zero		1
	.zero		1


	//----- nvinfo : EIATTR_EXIT_INSTR_OFFSETS
	.align		4
        /*004c*/ 	.byte	0x04, 0x1c
        /*004e*/ 	.short	(.L_21 - .L_20)


	//   ....[0]....
.L_20:
        /*0050*/ 	.word	0x00000230


	//   ....[1]....
        /*0054*/ 	.word	0x000002a0


	//----- nvinfo : EIATTR_CRS_STACK_SIZE
	.align		4
.L_21:
        /*0058*/ 	.byte	0x04, 0x1e
        /*005a*/ 	.short	(.L_23 - .L_22)
.L_22:
        /*005c*/ 	.word	0x00000000


	//----- nvinfo : EIATTR_CBANK_PARAM_SIZE
	.align		4
.L_23:
        /*0060*/ 	.byte	0x03, 0x19
        /*0062*/ 	.short	0x0014


	//----- nvinfo : EIATTR_PARAM_CBANK
	.align		4
        /*0064*/ 	.byte	0x04, 0x0a
        /*0066*/ 	.short	(.L_25 - .L_24)
	.align		4
.L_24:
        /*0068*/ 	.word	index@(.nv.constant0._Z7get_ansPiS_i)
        /*006c*/ 	.short	0x0380
        /*006e*/ 	.short	0x0014


	//----- nvinfo : EIATTR_SW_WAR
	.align		4
.L_25:
        /*0070*/ 	.byte	0x04, 0x36
        /*0072*/ 	.short	(.L_27 - .L_26)
.L_26:
        /*0074*/ 	.word	0x00000008
.L_27:


//--------------------- .nv.info._Z7get_MaxPiS_   --------------------------
	.section	.nv.info._Z7get_MaxPiS_,"",@"SHT_CUDA_INFO"
	.sectionflags	@""
	.align	4


	//----- nvinfo : EIATTR_CUDA_API_VERSION
	.align		4
        /*0000*/ 	.byte	0x04, 0x37
        /*0002*/ 	.short	(.L_29 - .L_28)
.L_28:
        /*0004*/ 	.word	0x00000082


	//----- nvinfo : EIATTR_KPARAM_INFO
	.align		4
.L_29:
        /*0008*/ 	.byte	0x04, 0x17
        /*000a*/ 	.short	(.L_31 - .L_30)
.L_30:
        /*000c*/ 	.word	0x00000000
        /*0010*/ 	.short	0x0001
        /*0012*/ 	.short	0x0008
        /*0014*/ 	.byte	0x00, 0xf5, 0x21, 0x00


	//----- nvinfo : EIATTR_KPARAM_INFO
	.align		4
.L_31:
        /*0018*/ 	.byte	0x04, 0x17
        /*001a*/ 	.short	(.L_33 - .L_32)
.L_32:
        /*001c*/ 	.word	0x00000000
        /*0020*/ 	.short	0x0000
        /*0022*/ 	.short	0x0000
        /*0024*/ 	.byte	0x00, 0xf5, 0x21, 0x00


	//----- nvinfo : EIATTR_SPARSE_MMA_MASK
	.align		4
.L_33:
        /*0028*/ 	.byte	0x03, 0x50
        /*002a*/ 	.short	0x0000


	//----- nvinfo : EIATTR_MAXREG_COUNT
	.align		4
        /*002c*/ 	.byte	0x03, 0x1b
        /*002e*/ 	.short	0x00ff


	//----- nvinfo : EIATTR_NUM_BARRIERS
	.align		4
        /*0030*/ 	.byte	0x02, 0x4c
        /*0032*/ 	.byte	0x01
	.zero		1


	//----- nvinfo : EIATTR_MERCURY_ISA_VERSION
	.align		4
        /*0034*/ 	.byte	0x03, 0x5f
        /*0036*/ 	.short	0x0101


	//----- nvinfo : EIATTR_VRC_CTA_INIT_COUNT
	.align		4
        /*0038*/ 	.byte	0x02, 0x4a
	.zero		1
	.zero		1


	//----- nvinfo : EIATTR_EXIT_INSTR_OFFSETS
	.align		4
        /*003c*/ 	.byte	0x04, 0x1c
        /*003e*/ 	.short	(.L_35 - .L_34)


	//   ....[0]....
.L_34:
        /*0040*/ 	.word	0x00000070


	//   ....[1]....
        /*0044*/ 	.word	0x000002f0


	//   ....[2]....
        /*0048*/ 	.word	0x00000370


	//----- nvinfo : EIATTR_CRS_STACK_SIZE
	.align		4
.L_35:
        /*004c*/ 	.byte	0x04, 0x1e
        /*004e*/ 	.short	(.L_37 - .L_36)
.L_36:
        /*0050*/ 	.word	0x00000000


	//----- nvinfo : EIATTR_CBANK_PARAM_SIZE
	.align		4
.L_37:
        /*0054*/ 	.byte	0x03, 0x19
        /*0056*/ 	.short	0x0010


	//----- nvinfo : EIATTR_PARAM_CBANK
	.align		4
        /*0058*/ 	.byte	0x04, 0x0a
        /*005a*/ 	.short	(.L_39 - .L_38)
	.align		4
.L_38:
        /*005c*/ 	.word	index@(.nv.constant0._Z7get_MaxPiS_)
        /*0060*/ 	.short	0x0380
        /*0062*/ 	.short	0x0010


	//----- nvinfo : EIATTR_SW_WAR
	.align		4
.L_39:
        /*0064*/ 	.byte	0x04, 0x36
        /*0066*/ 	.short	(.L_41 - .L_40)
.L_40:
        /*0068*/ 	.word	0x00000008
.L_41:


//--------------------- .nv.callgraph             --------------------------
	.section	.nv.callgraph,"",@"SHT_CUDA_CALLGRAPH"
	.align	4
	.sectionentsize	8
	.align		4
        /*0000*/ 	.word	0x00000000
	.align		4
        /*0004*/ 	.word	0xffffffff
	.align		4
        /*0008*/ 	.word	0x00000000
	.align		4
        /*000c*/ 	.word	0xfffffffe
	.align		4
        /*0010*/ 	.word	0x00000000
	.align		4
        /*0014*/ 	.word	0xfffffffd
	.align		4
        /*0018*/ 	.word	0x00000000
	.align		4
        /*001c*/ 	.word	0xfffffffc


//--------------------- .text._Z7get_ansPiS_i     --------------------------
	.section	.text._Z7get_ansPiS_i,"ax",@progbits
	.align	128
        .global         _Z7get_ansPiS_i
        .type           _Z7get_ansPiS_i,@function
        .size           _Z7get_ansPiS_i,(.L_x_12 - _Z7get_ansPiS_i)
        .other          _Z7get_ansPiS_i,@"STO_CUDA_ENTRY STV_DEFAULT"
_Z7get_ansPiS_i:
.text._Z7get_ansPiS_i:
[----:B------:R-:W-:Y:S01]  /*0000*/  LDC R1, c[0x0][0x37c] ;  /* 0x0000df00ff017b82 */ /* 0x000fe20000000800 */
[----:B------:R-:W0:Y:S07]  /*0010*/  S2R R7, SR_TID.X ;  /* 0x0000000000077919 */ /* 0x000e2e0000002100 */
[----:B------:R-:W0:Y:S01]  /*0020*/  LDC.64 R2, c[0x0][0x388] ;  /* 0x0000e200ff027b82 */ /* 0x000e220000000a00 */
[----:B------:R-:W1:Y:S01]  /*0030*/  LDCU.64 UR6, c[0x0][0x358] ;  /* 0x00006b00ff0677ac */ /* 0x000e620008000a00 */
[----:B0-----:R-:W-:-:S06]  /*0040*/  IMAD.WIDE.U32 R2, R7, 0x4, R2 ;  /* 0x0000000407027825 */ /* 0x001fcc00078e0002 */
[----:B-1----:R-:W2:Y:S01]  /*0050*/  LDG.E R2, desc[UR6][R2.64] ;  /* 0x0000000602027981 */ /* 0x002ea2000c1e1900 */
[----:B------:R-:W0:Y:S01]  /*0060*/  S2UR UR5, SR_CgaCtaId ;  /* 0x00000000000579c3 */ /* 0x000e220000008800 */
[----:B------:R-:W-:Y:S02]  /*0070*/  UMOV UR4, 0x400 ;  /* 0x0000040000047882 */ /* 0x000fe40000000000 */
[----:B0-----:R-:W-:Y:S01]  /*0080*/  ULEA UR4, UR5, UR4, 0x18 ;  /* 0x0000000405047291 */ /* 0x001fe2000f8ec0ff */
[----:B------:R-:W0:Y:S05]  /*0090*/  LDCU UR5, c[0x0][0x390] ;  /* 0x00007200ff0577ac */ /* 0x000e2a0008000800 */
[----:B------:R-:W-:Y:S01]  /*00a0*/  LEA R5, R7, UR4, 0x2 ;  /* 0x0000000407057c11 */ /* 0x000fe2000f8e10ff */
[----:B0-----:R-:W-:-:S04]  /*00b0*/  UIADD3 UR4, UPT, UPT, UR5, 0x1, URZ ;  /* 0x0000000105047890 */ /* 0x001fc8000fffe0ff */
[----:B------:R-:W-:Y:S01]  /*00c0*/  UISETP.GE.U32.AND UP0, UPT, UR4, 0x3, UPT ;  /* 0x000000030400788c */ /* 0x000fe2000bf06070 */
[----:B--2---:R0:W-:Y:S08]  /*00d0*/  STS [R5], R2 ;  /* 0x0000000205007388 */ /* 0x0041f00000000800 */
[----:B------:R-:W-:Y:S05]  /*00e0*/  BRA.U !UP0, `(.L_x_0) ;  /* 0x00000001084c7547 */ /* 0x000fea000b800000 */
[----:B------:R-:W-:Y:S01]  /*00f0*/  ULEA.HI UR4, UR5, UR5, URZ, 0x1 ;  /* 0x0000000505047291 */ /* 0x000fe2000f8f08ff */
[----:B------:R-:W1:Y:S03]  /*0100*/  LDCU UR8, c[0x0][0x390] ;  /* 0x00007200ff0877ac */ /* 0x000e660008000800 */
[----:B------:R-:W-:-:S06]  /*0110*/  USHF.R.S32.HI UR4, URZ, 0x1, UR4 ;  /* 0x00000001ff047899 */ /* 0x000fcc0008011404 */
[----:B------:R-:W-:-:S07]  /*0120*/  IMAD.U32 R0, RZ, RZ, UR4 ;  /* 0x00000004ff007e24 */ /* 0x000fce000f8e00ff */
.L_x_3:
[----:B0-----:R-:W-:Y:S01]  /*0130*/  IMAD.IADD R2, R7, 0x1, R0 ;  /* 0x0000000107027824 */ /* 0x001fe200078e0200 */
[----:B------:R-:W-:Y:S04]  /*0140*/  BSSY.RECONVERGENT B0, `(.L_x_1) ;  /* 0x0000009000007945 */ /* 0x000fe80003800200 */
[----:B-1----:R-:W-:-:S04]  /*0150*/  ISETP.GE.AND P0, PT, R2, UR8, PT ;  /* 0x0000000802007c0c */ /* 0x002fc8000bf06270 */
[----:B------:R-:W-:-:S13]  /*0160*/  ISETP.GE.OR P0, PT, R7, R0, P0 ;  /* 0x000000000700720c */ /* 0x000fda0000706670 */
[----:B------:R-:W-:Y:S05]  /*0170*/  @P0 BRA `(.L_x_2) ;  /* 0x0000000000140947 */ /* 0x000fea0003800000 */
[----:B------:R-:W-:Y:S01]  /*0180*/  IMAD R3, R0, 0x4, R5 ;  /* 0x0000000400037824 */ /* 0x000fe200078e0205 */
[----:B------:R-:W-:Y:S05]  /*0190*/  LDS R2, [R5] ;  /* 0x0000000005027984 */ /* 0x000fea0000000800 */
[----:B------:R-:W0:Y:S02]  /*01a0*/  LDS R3, [R3] ;  /* 0x0000000003037984 */ /* 0x000e240000000800 */
[----:B0-----:R-:W-:-:S13]  /*01b0*/  ISETP.GE.AND P0, PT, R2, R3, PT ;  /* 0x000000030200720c */ /* 0x001fda0003f06270 */
[----:B------:R0:W-:Y:S02]  /*01c0*/  @!P0 STS [R5], R3 ;  /* 0x0000000305008388 */ /* 0x0001e40000000800 */
.L_x_2:
[----:B------:R-:W-:Y:S05]  /*01d0*/  BSYNC.RECONVERGENT B0 ;  /* 0x0000000000007941 */ /* 0x000fea0003800200 */
.L_x_1:
[----:B------:R-:W-:Y:S01]  /*01e0*/  BAR.SYNC.DEFER_BLOCKING 0x0 ;  /* 0x0000000000007b1d */ /* 0x000fe20000010000 */
[----:B------:R-:W-:Y:S02]  /*01f0*/  ISETP.GT.U32.AND P0, PT, R0, 0x1, PT ;  /* 0x000000010000780c */ /* 0x000fe40003f04070 */
[----:B------:R-:W-:-:S11]  /*0200*/  SHF.R.S32.HI R0, RZ, 0x1, R0 ;  /* 0x00000001ff007819 */ /* 0x000fd60000011400 */
[----:B------:R-:W-:Y:S05]  /*0210*/  @P0 BRA `(.L_x_3) ;  /* 0xfffffffc00c40947 */ /* 0x000fea000383ffff */
.L_x_0:
[----:B------:R-:W-:-:S13]  /*0220*/  ISETP.NE.AND P0, PT, R7, RZ, PT ;  /* 0x000000ff0700720c */ /* 0x000fda0003f05270 */
[----:B------:R-:W-:Y:S05]  /*0230*/  @P0 EXIT ;  /* 0x000000000000094d */ /* 0x000fea0003800000 */
[----:B------:R-:W1:Y:S01]  /*0240*/  S2UR UR5, SR_CgaCtaId ;  /* 0x00000000000579c3 */ /* 0x000e620000008800 */
[----:B------:R-:W-:-:S07]  /*0250*/  UMOV UR4, 0x400 ;  /* 0x0000040000047882 */ /* 0x000fce0000000000 */
[----:B0-----:R-:W0:Y:S01]  /*0260*/  LDC.64 R2, c[0x0][0x380] ;  /* 0x0000e000ff027b82 */ /* 0x001e220000000a00 */
[----:B-1----:R-:W-:-:S09]  /*0270*/  ULEA UR4, UR5, UR4, 0x18 ;  /* 0x0000000405047291 */ /* 0x002fd2000f8ec0ff */
[----:B------:R-:W0:Y:S04]  /*0280*/  LDS R5, [UR4] ;  /* 0x00000004ff057984 */ /* 0x000e280008000800 */
[----:B0-----:R-:W-:Y:S01]  /*0290*/  STG.E desc[UR6][R2.64], R5 ;  /* 0x0000000502007986 */ /* 0x001fe2000c101906 */
[----:B------:R-:W-:Y:S05]  /*02a0*/  EXIT ;  /* 0x000000000000794d */ /* 0x000fea0003800000 */
.L_x_4:
[----:B------:R-:W-:-:S00]  /*02b0*/  BRA `(.L_x_4) ;  /* 0xfffffffc00fc7947 */ /* 0x000fc0000383ffff */
[----:B------:R-:W-:-:S00]  /*02c0*/  NOP ;  /* 0x0000000000007918 */ /* 0x000fc00000000000 */
        /* <DEDUP_REMOVED lines=11> */
.L_x_12:


//--------------------- .text._Z7get_MaxPiS_      --------------------------
	.section	.text._Z7get_MaxPiS_,"ax",@progbits
	.align	128
        .global         _Z7get_MaxPiS_
        .type           _Z7get_MaxPiS_,@function
        .size           _Z7get_MaxPiS_,(.L_x_13 - _Z7get_MaxPiS_)
        .other          _Z7get_MaxPiS_,@"STO_CUDA_ENTRY STV_DEFAULT"
_Z7get_MaxPiS_:
.text._Z7get_MaxPiS_:
[----:B------:R-:W-:Y:S01]  /*0000*/  LDC R1, c[0x0][0x37c] ;  /* 0x0000df00ff017b82 */ /* 0x000fe20000000800 */
[----:B------:R-:W0:Y:S01]  /*0010*/  S2R R8, SR_TID.X ;  /* 0x0000000000087919 */ /* 0x000e220000002100 */
[----:B------:R-:W1:Y:S01]  /*0020*/  LDCU UR4, c[0x0][0x360] ;  /* 0x00006c00ff0477ac */ /* 0x000e620008000800 */
[----:B------:R-:W0:Y:S01]  /*0030*/  S2R R11, SR_CTAID.X ;  /* 0x00000000000b7919 */ /* 0x000e220000002500 */
[----:B-1----:R-:W-:Y:S02]  /*0040*/  IMAD.U32 R7, RZ, RZ, UR4 ;  /* 0x00000004ff077e24 */ /* 0x002fe4000f8e00ff */
[----:B0-----:R-:W-:-:S05]  /*0050*/  IMAD R0, R11, UR4, R8 ;  /* 0x000000040b007c24 */ /* 0x001fca000f8e0208 */
[----:B------:R-:W-:-:S13]  /*0060*/  ISETP.GT.AND P0, PT, R0, 0x3e7, PT ;  /* 0x000003e70000780c */ /* 0x000fda0003f04270 */
[----:B------:R-:W-:Y:S05]  /*0070*/  @P0 EXIT ;  /* 0x000000000000094d */ /* 0x000fea0003800000 */
[----:B------:R-:W0:Y:S01]  /*0080*/  LDC.64 R4, c[0x0][0x388] ;  /* 0x0000e200ff047b82 */ /* 0x000e220000000a00 */
[----:B------:R-:W1:Y:S01]  /*0090*/  LDCU UR4, c[0x0][0x370] ;  /* 0x00006e00ff0477ac */ /* 0x000e620008000800 */
[----:B------:R-:W-:Y:S01]  /*00a0*/  BSSY.RECONVERGENT B0, `(.L_x_5) ;  /* 0x000000b000007945 */ /* 0x000fe20003800200 */
[----:B------:R-:W-:Y:S02]  /*00b0*/  IMAD.MOV.U32 R6, RZ, RZ, -0x1 ;  /* 0xffffffffff067424 */ /* 0x000fe400078e00ff */
[----:B------:R-:W-:Y:S01]  /*00c0*/  IMAD.MOV.U32 R9, RZ, RZ, R0 ;  /* 0x000000ffff097224 */ /* 0x000fe200078e0000 */
[----:B------:R-:W2:Y:S01]  /*00d0*/  LDCU.64 UR6, c[0x0][0x358] ;  /* 0x00006b00ff0677ac */ /* 0x000ea20008000a00 */
[----:B-1----:R-:W-:-:S07]  /*00e0*/  IMAD R10, R7, UR4, RZ ;  /* 0x00000004070a7c24 */ /* 0x002fce000f8e02ff */
.L_x_6:
[----:B0-----:R-:W-:-:S06]  /*00f0*/  IMAD.WIDE R2, R9, 0x4, R4 ;  /* 0x0000000409027825 */ /* 0x001fcc00078e0204 */
[----:B--2---:R-:W2:Y:S01]  /*0100*/  LDG.E R3, desc[UR6][R2.64] ;  /* 0x0000000602037981 */ /* 0x004ea2000c1e1900 */
[----:B------:R-:W-:-:S05]  /*0110*/  IMAD.IADD R9, R10, 0x1, R9 ;  /* 0x000000010a097824 */ /* 0x000fca00078e0209 */
[----:B------:R-:W-:Y:S02]  /*0120*/  ISETP.GE.AND P0, PT, R9, 0x3e8, PT ;  /* 0x000003e80900780c */ /* 0x000fe40003f06270 */
[----:B--2---:R-:W-:-:S11]  /*0130*/  VIMNMX R6, PT, PT, R3, R6, !PT ;  /* 0x0000000603067248 */ /* 0x004fd60007fe0100 */
[----:B------:R-:W-:Y:S05]  /*0140*/  @!P0 BRA `(.L_x_6) ;  /* 0xfffffffc00e88947 */ /* 0x000fea000383ffff */
[----:B------:R-:W-:Y:S05]  /*0150*/  BSYNC.RECONVERGENT B0 ;  /* 0x0000000000007941 */ /* 0x000fea0003800200 */
.L_x_5:
[----:B------:R-:W0:Y:S01]  /*0160*/  S2UR UR5, SR_CgaCtaId ;  /* 0x00000000000579c3 */ /* 0x000e220000008800 */
[----:B------:R-:W-:Y:S01]  /*0170*/  UMOV UR4, 0x400 ;  /* 0x0000040000047882 */ /* 0x000fe20000000000 */
[----:B------:R-:W-:Y:S01]  /*0180*/  ISETP.GE.U32.AND P0, PT, R7, 0x2, PT ;  /* 0x000000020700780c */ /* 0x000fe20003f06070 */
[----:B0-----:R-:W-:-:S06]  /*0190*/  ULEA UR4, UR5, UR4, 0x18 ;  /* 0x0000000405047291 */ /* 0x001fcc000f8ec0ff */
[----:B------:R-:W-:-:S05]  /*01a0*/  LEA R2, R8, UR4, 0x2 ;  /* 0x0000000408027c11 */ /* 0x000fca000f8e10ff */
[----:B------:R0:W-:Y:S01]  /*01b0*/  STS [R2], R6 ;  /* 0x0000000602007388 */ /* 0x0001e20000000800 */
[----:B------:R-:W-:Y:S06]  /*01c0*/  BAR.SYNC.DEFER_BLOCKING 0x0 ;  /* 0x0000000000007b1d */ /* 0x000fec0000010000 */
[----:B------:R-:W-:Y:S05]  /*01d0*/  @!P0 BRA `(.L_x_7) ;  /* 0x0000000000408947 */ /* 0x000fea0003800000 */
.L_x_10:
[--C-:B------:R-:W-:Y:S01]  /*01e0*/  IMAD.MOV.U32 R5, RZ, RZ, R7.reuse ;  /* 0x000000ffff057224 */ /* 0x100fe200078e0007 */
[----:B------:R-:W-:Y:S01]  /*01f0*/  SHF.R.U32.HI R7, RZ, 0x1, R7 ;  /* 0x00000001ff077819 */ /* 0x000fe20000011607 */
[----:B------:R-:W-:Y:S04]  /*0200*/  BSSY.RECONVERGENT B0, `(.L_x_8) ;  /* 0x000000a000007945 */ /* 0x000fe80003800200 */
[----:B------:R-:W-:-:S05]  /*0210*/  IMAD.IADD R3, R0, 0x1, R7 ;  /* 0x0000000100037824 */ /* 0x000fca00078e0207 */
[----:B------:R-:W-:-:S04]  /*0220*/  ISETP.GT.AND P0, PT, R3, 0x3e7, PT ;  /* 0x000003e70300780c */ /* 0x000fc80003f04270 */
[----:B------:R-:W-:-:S13]  /*0230*/  ISETP.GE.U32.OR P0, PT, R8, R7, P0 ;  /* 0x000000070800720c */ /* 0x000fda0000706470 */
[----:B-1----:R-:W-:Y:S05]  /*0240*/  @P0 BRA `(.L_x_9) ;  /* 0x0000000000140947 */ /* 0x002fea0003800000 */
[----:B------:R-:W-:Y:S01]  /*0250*/  IMAD R4, R7, 0x4, R2 ;  /* 0x0000000407047824 */ /* 0x000fe200078e0202 */
[----:B------:R-:W-:Y:S05]  /*0260*/  LDS R3, [R2] ;  /* 0x0000000002037984 */ /* 0x000fea0000000800 */
[----:B------:R-:W1:Y:S02]  /*0270*/  LDS R4, [R4] ;  /* 0x0000000004047984 */ /* 0x000e640000000800 */
[----:B-1----:R-:W-:-:S13]  /*0280*/  ISETP.GE.AND P0, PT, R3, R4, PT ;  /* 0x000000040300720c */ /* 0x002fda0003f06270 */
[----:B------:R1:W-:Y:S02]  /*0290*/  @!P0 STS [R2], R4 ;  /* 0x0000000402008388 */ /* 0x0003e40000000800 */
.L_x_9:
[----:B------:R-:W-:Y:S05]  /*02a0*/  BSYNC.RECONVERGENT B0 ;  /* 0x0000000000007941 */ /* 0x000fea0003800200 */
.L_x_8:
[----:B------:R-:W-:Y:S01]  /*02b0*/  BAR.SYNC.DEFER_BLOCKING 0x0 ;  /* 0x0000000000007b1d */ /* 0x000fe20000010000 */
[----:B------:R-:W-:-:S13]  /*02c0*/  ISETP.GT.U32.AND P0, PT, R5, 0x3, PT ;  /* 0x000000030500780c */ /* 0x000fda0003f04070 */
[----:B------:R-:W-:Y:S05]  /*02d0*/  @P0 BRA `(.L_x_10) ;  /* 0xfffffffc00c00947 */ /* 0x000fea000383ffff */
.L_x_7:
[----:B------:R-:W-:-:S13]  /*02e0*/  ISETP.NE.AND P0, PT, R8, RZ, PT ;  /* 0x000000ff0800720c */ /* 0x000fda0003f05270 */
[----:B------:R-:W-:Y:S05]  /*02f0*/  @P0 EXIT ;  /* 0x000000000000094d */ /* 0x000fea0003800000 */
[----:B------:R-:W2:Y:S01]  /*0300*/  S2UR UR5, SR_CgaCtaId ;  /* 0x00000000000579c3 */ /* 0x000ea20000008800 */
[----:B------:R-:W-:-:S07]  /*0310*/  UMOV UR4, 0x400 ;  /* 0x0000040000047882 */ /* 0x000fce0000000000 */
[----:B01----:R-:W0:Y:S01]  /*0320*/  LDC.64 R2, c[0x0][0x380] ;  /* 0x0000e000ff027b82 */ /* 0x003e220000000a00 */
[----:B--2---:R-:W-:Y:S01]  /*0330*/  ULEA UR4, UR5, UR4, 0x18 ;  /* 0x0000000405047291 */ /* 0x004fe2000f8ec0ff */
[----:B0-----:R-:W-:-:S08]  /*0340*/  IMAD.WIDE.U32 R2, R11, 0x4, R2 ;  /* 0x000000040b027825 */ /* 0x001fd000078e0002 */
[----:B------:R-:W0:Y:S04]  /*0350*/  LDS R5, [UR4] ;  /* 0x00000004ff057984 */ /* 0x000e280008000800 */
[----:B0-----:R-:W-:Y:S01]  /*0360*/  STG.E desc[UR6][R2.64], R5 ;  /* 0x0000000502007986 */ /* 0x001fe2000c101906 */
[----:B------:R-:W-:Y:S05]  /*0370*/  EXIT ;  /* 0x000000000000794d */ /* 0x000fea0003800000 */
.L_x_11:
        /* <DEDUP_REMOVED lines=16> */
.L_x_13:


//--------------------- .nv.shared._Z7get_ansPiS_i --------------------------
	.section	.nv.shared._Z7get_ansPiS_i,"aw",@nobits
	.sectionflags	@""
	.align	4
.nv.shared._Z7get_ansPiS_i:
	.zero		2048


//--------------------- .nv.shared.reserved.0     --------------------------
	.section	.nv.shared.reserved.0,"aw",@nobits
	.weak		__nv_reservedSMEM_offset_0_alias
	.size		__nv_reservedSMEM_offset_0_alias, 0, 64
	.other		__nv_reservedSMEM_offset_0_alias,@"STO_CUDA_RESERVED_SHARED STV_DEFAULT"
__nv_reservedSMEM_offset_0_alias:
	.zero		0
	.zero		64


//--------------------- .nv.shared._Z7get_MaxPiS_ --------------------------
	.section	.nv.shared._Z7get_MaxPiS_,"aw",@nobits
	.sectionflags	@""
	.align	4
.nv.shared._Z7get_MaxPiS_:
	.zero		2048


//--------------------- .nv.constant0._Z7get_ansPiS_i --------------------------
	.section	.nv.constant0._Z7get_ansPiS_i,"a",@progbits
	.sectionflags	@""
	.align	4
.nv.constant0._Z7get_ansPiS_i:
	.zero		916


//--------------------- .nv.constant0._Z7get_MaxPiS_ --------------------------
	.section	.nv.constant0._Z7get_MaxPiS_,"a",@progbits
	.sectionflags	@""
	.align	4
.nv.constant0._Z7get_MaxPiS_:
	.zero		912


//--------------------- SYMBOLS --------------------------

	.type		.nv.reservedSmem.offset0,@object
	.size		.nv.reservedSmem.offset0,0x4
	.type		.nv.reservedSmem.cap,@object
	.size		.nv.reservedSmem.cap,0x4
